//
// Generated by NVIDIA NVVM Compiler
//
// Compiler Build ID: CL-36424714
// Cuda compilation tools, release 13.0, V13.0.88
// Based on NVVM 20.0.0
//

.version 9.0
.target sm_100
.address_size 64

	// .globl	_Z10sum_kernelPfS_i
.extern .func  (.param .b32 func_retval0) vprintf
(
	.param .b64 vprintf_param_0,
	.param .b64 vprintf_param_1
)
;
// _ZZ10sum_kernelPfS_iE5s_mem has been demoted
// _ZZ16device_reduce_v5PfS_iE3s_y has been demoted
.global .align 1 .b8 $str[13] = {118, 97, 108, 45, 37, 100, 32, 61, 32, 37, 102, 10};

.visible .entry _Z10sum_kernelPfS_i(
	.param .u64 .ptr .align 1 _Z10sum_kernelPfS_i_param_0,
	.param .u64 .ptr .align 1 _Z10sum_kernelPfS_i_param_1,
	.param .u32 _Z10sum_kernelPfS_i_param_2
)
{
	.reg .pred 	%p<16>;
	.reg .b32 	%r<35>;
	.reg .b32 	%f<30>;
	.reg .b64 	%rd<7>;
	// demoted variable
	.shared .align 4 .b8 _ZZ10sum_kernelPfS_iE5s_mem[128];
	ld.param.u64 	%rd1, [_Z10sum_kernelPfS_i_param_0];
	ld.param.u64 	%rd2, [_Z10sum_kernelPfS_i_param_1];
	ld.param.u32 	%r5, [_Z10sum_kernelPfS_i_param_2];
	mov.u32 	%r1, %ntid.x;
	mov.u32 	%r6, %ctaid.x;
	mov.u32 	%r2, %tid.x;
	mad.lo.s32 	%r3, %r1, %r6, %r2;
	and.b32  	%r4, %r2, 31;
	setp.ge.s32 	%p1, %r3, %r5;
	mov.f32 	%f28, 0f00000000;
	@%p1 bra 	$L__BB0_2;
	cvta.to.global.u64 	%rd3, %rd1;
	mul.wide.s32 	%rd4, %r3, 4;
	add.s64 	%rd5, %rd3, %rd4;
	ld.global.f32 	%f28, [%rd5];
$L__BB0_2:
	mov.b32 	%r7, %f28;
	shfl.sync.down.b32	%r8|%p2, %r7, 16, 31, -1;
	mov.b32 	%f8, %r8;
	add.f32 	%f9, %f28, %f8;
	mov.b32 	%r9, %f9;
	shfl.sync.down.b32	%r10|%p3, %r9, 8, 31, -1;
	mov.b32 	%f10, %r10;
	add.f32 	%f11, %f9, %f10;
	mov.b32 	%r11, %f11;
	shfl.sync.down.b32	%r12|%p4, %r11, 4, 31, -1;
	mov.b32 	%f12, %r12;
	add.f32 	%f13, %f11, %f12;
	mov.b32 	%r13, %f13;
	shfl.sync.down.b32	%r14|%p5, %r13, 2, 31, -1;
	mov.b32 	%f14, %r14;
	add.f32 	%f15, %f13, %f14;
	mov.b32 	%r15, %f15;
	shfl.sync.down.b32	%r16|%p6, %r15, 1, 31, -1;
	mov.b32 	%f16, %r16;
	add.f32 	%f3, %f15, %f16;
	setp.ne.s32 	%p7, %r4, 0;
	@%p7 bra 	$L__BB0_4;
	shr.u32 	%r17, %r2, 3;
	and.b32  	%r18, %r17, 124;
	mov.u32 	%r19, _ZZ10sum_kernelPfS_iE5s_mem;
	add.s32 	%r20, %r19, %r18;
	st.shared.f32 	[%r20], %f3;
$L__BB0_4:
	bar.sync 	0;
	setp.gt.u32 	%p8, %r2, 31;
	@%p8 bra 	$L__BB0_9;
	shr.u32 	%r21, %r1, 5;
	setp.ge.u32 	%p9, %r4, %r21;
	mov.f32 	%f29, 0f00000000;
	@%p9 bra 	$L__BB0_7;
	shl.b32 	%r22, %r4, 2;
	mov.u32 	%r23, _ZZ10sum_kernelPfS_iE5s_mem;
	add.s32 	%r24, %r23, %r22;
	ld.shared.f32 	%f29, [%r24];
$L__BB0_7:
	setp.ne.s32 	%p10, %r4, 0;
	mov.b32 	%r25, %f29;
	shfl.sync.down.b32	%r26|%p11, %r25, 16, 31, -1;
	mov.b32 	%f18, %r26;
	add.f32 	%f19, %f29, %f18;
	mov.b32 	%r27, %f19;
	shfl.sync.down.b32	%r28|%p12, %r27, 8, 31, -1;
	mov.b32 	%f20, %r28;
	add.f32 	%f21, %f19, %f20;
	mov.b32 	%r29, %f21;
	shfl.sync.down.b32	%r30|%p13, %r29, 4, 31, -1;
	mov.b32 	%f22, %r30;
	add.f32 	%f23, %f21, %f22;
	mov.b32 	%r31, %f23;
	shfl.sync.down.b32	%r32|%p14, %r31, 2, 31, -1;
	mov.b32 	%f24, %r32;
	add.f32 	%f25, %f23, %f24;
	mov.b32 	%r33, %f25;
	shfl.sync.down.b32	%r34|%p15, %r33, 1, 31, -1;
	mov.b32 	%f26, %r34;
	add.f32 	%f6, %f25, %f26;
	@%p10 bra 	$L__BB0_9;
	cvta.to.global.u64 	%rd6, %rd2;
	atom.global.add.f32 	%f27, [%rd6], %f6;
$L__BB0_9:
	ret;

}
	// .globl	_Z16device_reduce_v5PfS_i
.visible .entry _Z16device_reduce_v5PfS_i(
	.param .u64 .ptr .align 1 _Z16device_reduce_v5PfS_i_param_0,
	.param .u64 .ptr .align 1 _Z16device_reduce_v5PfS_i_param_1,
	.param .u32 _Z16device_reduce_v5PfS_i_param_2
)
{
	.local .align 16 .b8 	__local_depot1[16];
	.reg .b64 	%SP;
	.reg .b64 	%SPL;
	.reg .pred 	%p<16>;
	.reg .b32 	%r<38>;
	.reg .b32 	%f<37>;
	.reg .b64 	%rd<11>;
	.reg .b64 	%fd<2>;
	// demoted variable
	.shared .align 4 .b8 _ZZ16device_reduce_v5PfS_iE3s_y[128];
	mov.u64 	%SPL, __local_depot1;
	cvta.local.u64 	%SP, %SPL;
	ld.param.u64 	%rd1, [_Z16device_reduce_v5PfS_i_param_0];
	ld.param.u64 	%rd2, [_Z16device_reduce_v5PfS_i_param_1];
	ld.param.u32 	%r5, [_Z16device_reduce_v5PfS_i_param_2];
	mov.u32 	%r1, %ntid.x;
	mov.u32 	%r6, %ctaid.x;
	mov.u32 	%r2, %tid.x;
	mad.lo.s32 	%r7, %r1, %r6, %r2;
	shl.b32 	%r3, %r7, 2;
	and.b32  	%r4, %r2, 31;
	setp.ge.s32 	%p1, %r3, %r5;
	mov.f32 	%f35, 0f00000000;
	@%p1 bra 	$L__BB1_2;
	cvta.to.global.u64 	%rd3, %rd1;
	mul.wide.s32 	%rd4, %r3, 4;
	add.s64 	%rd5, %rd3, %rd4;
	ld.global.v4.f32 	{%f8, %f9, %f10, %f11}, [%rd5];
	add.f32 	%f12, %f8, 0f00000000;
	add.f32 	%f13, %f12, %f9;
	add.f32 	%f14, %f13, %f10;
	add.f32 	%f35, %f14, %f11;
$L__BB1_2:
	add.u64 	%rd6, %SP, 0;
	add.u64 	%rd7, %SPL, 0;
	cvt.f64.f32 	%fd1, %f35;
	st.local.u32 	[%rd7], %r3;
	st.local.f64 	[%rd7+8], %fd1;
	mov.u64 	%rd8, $str;
	cvta.global.u64 	%rd9, %rd8;
	{ // callseq 0, 0
	.param .b64 param0;
	st.param.b64 	[param0], %rd9;
	.param .b64 param1;
	st.param.b64 	[param1], %rd6;
	.param .b32 retval0;
	call.uni (retval0), 
	vprintf, 
	(
	param0, 
	param1
	);
	ld.param.b32 	%r8, [retval0];
	} // callseq 0
	mov.b32 	%r10, %f35;
	shfl.sync.down.b32	%r11|%p2, %r10, 16, 31, -1;
	mov.b32 	%f15, %r11;
	add.f32 	%f16, %f35, %f15;
	mov.b32 	%r12, %f16;
	shfl.sync.down.b32	%r13|%p3, %r12, 8, 31, -1;
	mov.b32 	%f17, %r13;
	add.f32 	%f18, %f16, %f17;
	mov.b32 	%r14, %f18;
	shfl.sync.down.b32	%r15|%p4, %r14, 4, 31, -1;
	mov.b32 	%f19, %r15;
	add.f32 	%f20, %f18, %f19;
	mov.b32 	%r16, %f20;
	shfl.sync.down.b32	%r17|%p5, %r16, 2, 31, -1;
	mov.b32 	%f21, %r17;
	add.f32 	%f22, %f20, %f21;
	mov.b32 	%r18, %f22;
	shfl.sync.down.b32	%r19|%p6, %r18, 1, 31, -1;
	mov.b32 	%f23, %r19;
	add.f32 	%f3, %f22, %f23;
	setp.ne.s32 	%p7, %r4, 0;
	@%p7 bra 	$L__BB1_4;
	shr.u32 	%r20, %r2, 3;
	and.b32  	%r21, %r20, 124;
	mov.u32 	%r22, _ZZ16device_reduce_v5PfS_iE3s_y;
	add.s32 	%r23, %r22, %r21;
	st.shared.f32 	[%r23], %f3;
$L__BB1_4:
	bar.sync 	0;
	setp.gt.u32 	%p8, %r2, 31;
	@%p8 bra 	$L__BB1_9;
	shr.u32 	%r24, %r1, 5;
	setp.ge.u32 	%p9, %r4, %r24;
	mov.f32 	%f36, 0f00000000;
	@%p9 bra 	$L__BB1_7;
	shl.b32 	%r25, %r4, 2;
	mov.u32 	%r26, _ZZ16device_reduce_v5PfS_iE3s_y;
	add.s32 	%r27, %r26, %r25;
	ld.shared.f32 	%f36, [%r27];
$L__BB1_7:
	setp.ne.s32 	%p10, %r4, 0;
	mov.b32 	%r28, %f36;
	shfl.sync.down.b32	%r29|%p11, %r28, 16, 31, -1;
	mov.b32 	%f25, %r29;
	add.f32 	%f26, %f36, %f25;
	mov.b32 	%r30, %f26;
	shfl.sync.down.b32	%r31|%p12, %r30, 8, 31, -1;
	mov.b32 	%f27, %r31;
	add.f32 	%f28, %f26, %f27;
	mov.b32 	%r32, %f28;
	shfl.sync.down.b32	%r33|%p13, %r32, 4, 31, -1;
	mov.b32 	%f29, %r33;
	add.f32 	%f30, %f28, %f29;
	mov.b32 	%r34, %f30;
	shfl.sync.down.b32	%r35|%p14, %r34, 2, 31, -1;
	mov.b32 	%f31, %r35;
	add.f32 	%f32, %f30, %f31;
	mov.b32 	%r36, %f32;
	shfl.sync.down.b32	%r37|%p15, %r36, 1, 31, -1;
	mov.b32 	%f33, %r37;
	add.f32 	%f6, %f32, %f33;
	@%p10 bra 	$L__BB1_9;
	cvta.to.global.u64 	%rd10, %rd2;
	atom.global.add.f32 	%f34, [%rd10], %f6;
$L__BB1_9:
	ret;

}


// ===== COMPILED SASS (sm_100) =====

	.target	sm_100

	.elftype	@"ET_EXEC"


//--------------------- .note.nv.tkinfo           --------------------------
	.section	.note.nv.tkinfo,"",@"SHT_NOTE"
	.sectionflags	@"SHF_NOTE_NV_TKINFO"
	.tkinfo
        /*0018*/ 	.word	0x00000002
        /*0030*/ 	.string	""
        /*0030*/ 	.string	"ptxas"
        /*0030*/ 	.string	"Cuda compilation tools, release 13.0, V13.0.88"
        /*0030*/ 	.string	"Build cuda_13.0.r13.0/compiler.36424714_0"
        /*0030*/ 	.string	"-arch sm_100 -m 64 "



//--------------------- .note.nv.cuinfo           --------------------------
	.section	.note.nv.cuinfo,"",@"SHT_NOTE"
	.sectionflags	@"SHF_NOTE_NV_CUINFO"
        /*0018*/ 	.short	0x0002
        /*001a*/ 	.short	0x0064
        /*001c*/ 	.short	0x0082
	.zero		2


//--------------------- .nv.info                  --------------------------
	.section	.nv.info,"",@"SHT_CUDA_INFO"
	.align	4


	//----- nvinfo : EIATTR_REGCOUNT
	.align		4
        /*0000*/ 	.byte	0x04, 0x2f
        /*0002*/ 	.short	(.L_2 - .L_1)
	.align		4
.L_1:
        /*0004*/ 	.word	index@(_Z10sum_kernelPfS_i)
        /*0008*/ 	.word	0x0000000d


	//----- nvinfo : EIATTR_FRAME_SIZE
	.align		4
.L_2:
        /*000c*/ 	.byte	0x04, 0x11
        /*000e*/ 	.short	(.L_4 - .L_3)
	.align		4
.L_3:
        /*0010*/ 	.word	index@(_Z10sum_kernelPfS_i)
        /*0014*/ 	.word	0x00000000


	//----- nvinfo : EIATTR_REGCOUNT
	.align		4
.L_4:
        /*0018*/ 	.byte	0x04, 0x2f
        /*001a*/ 	.short	(.L_6 - .L_5)
	.align		4
.L_5:
        /*001c*/ 	.word	index@(_Z16device_reduce_v5PfS_i)
        /*0020*/ 	.word	0x00000018


	//----- nvinfo : EIATTR_FRAME_SIZE
	.align		4
.L_6:
        /*0024*/ 	.byte	0x04, 0x11
        /*0026*/ 	.short	(.L_8 - .L_7)
	.align		4
.L_7:
        /*0028*/ 	.word	index@(_Z16device_reduce_v5PfS_i)
        /*002c*/ 	.word	0x00000010


	//----- nvinfo : EIATTR_MIN_STACK_SIZE
	.align		4
.L_8:
        /*0030*/ 	.byte	0x04, 0x12
        /*0032*/ 	.short	(.L_10 - .L_9)
	.align		4
.L_9:
        /*0034*/ 	.word	index@(_Z16device_reduce_v5PfS_i)
        /*0038*/ 	.word	0x00000010


	//----- nvinfo : EIATTR_MIN_STACK_SIZE
	.align		4
.L_10:
        /*003c*/ 	.byte	0x04, 0x12
        /*003e*/ 	.short	(.L_12 - .L_11)
	.align		4
.L_11:
        /*0040*/ 	.word	index@(_Z10sum_kernelPfS_i)
        /*0044*/ 	.word	0x00000000
.L_12:


//--------------------- .nv.compat                --------------------------
	.section	.nv.compat,"",@"SHT_CUDA_COMPAT_INFO"
	.align	4
        /*0000*/ 	.byte	0x02, 0x09, 0x00, 0x00, 0x02, 0x02, 0x01, 0x00, 0x02, 0x05, 0x05, 0x00, 0x03, 0x07, 0x01, 0x01
        /*0010*/ 	.byte	0x02, 0x03, 0x00, 0x00, 0x02, 0x06, 0x01, 0x00, 0x04, 0x0b, 0x08, 0x00, 0x09, 0x00, 0x00, 0x00
        /*0020*/ 	.byte	0x00, 0x00, 0x00, 0x00


//--------------------- .nv.info._Z16device_reduce_v5PfS_i --------------------------
	.section	.nv.info._Z16device_reduce_v5PfS_i,"",@"SHT_CUDA_INFO"
	.sectionflags	@""
	.align	4


	//----- nvinfo : EIATTR_CUDA_API_VERSION
	.align		4
        /*0000*/ 	.byte	0x04, 0x37
        /*0002*/ 	.short	(.L_14 - .L_13)
.L_13:
        /*0004*/ 	.word	0x00000082


	//----- nvinfo : EIATTR_KPARAM_INFO
	.align		4
.L_14:
        /*0008*/ 	.byte	0x04, 0x17
        /*000a*/ 	.short	(.L_16 - .L_15)
.L_15:
        /*000c*/ 	.word	0x00000000
        /*0010*/ 	.short	0x0002
        /*0012*/ 	.short	0x0010
        /*0014*/ 	.byte	0x00, 0xf0, 0x11, 0x00


	//----- nvinfo : EIATTR_KPARAM_INFO
	.align		4
.L_16:
        /*0018*/ 	.byte	0x04, 0x17
        /*001a*/ 	.short	(.L_18 - .L_17)
.L_17:
        /*001c*/ 	.word	0x00000000
        /*0020*/ 	.short	0x0001
        /*0022*/ 	.short	0x0008
        /*0024*/ 	.byte	0x00, 0xf5, 0x21, 0x00


	//----- nvinfo : EIATTR_KPARAM_INFO
	.align		4
.L_18:
        /*0028*/ 	.byte	0x04, 0x17
        /*002a*/ 	.short	(.L_20 - .L_19)
.L_19:
        /*002c*/ 	.word	0x00000000
        /*0030*/ 	.short	0x0000
        /*0032*/ 	.short	0x0000
        /*0034*/ 	.byte	0x00, 0xf5, 0x21, 0x00


	//----- nvinfo : EIATTR_SPARSE_MMA_MASK
	.align		4
.L_20:
        /*0038*/ 	.byte	0x03, 0x50
        /*003a*/ 	.short	0x0000


	//----- nvinfo : EIATTR_MAXREG_COUNT
	.align		4
        /*003c*/ 	.byte	0x03, 0x1b
        /*003e*/ 	.short	0x00ff


	//----- nvinfo : EIATTR_NUM_BARRIERS
	.align		4
        /*0040*/ 	.byte	0x02, 0x4c
        /*0042*/ 	.byte	0x01
	.zero		1


	//----- nvinfo : EIATTR_EXTERNS
	.align		4
        /*0044*/ 	.byte	0x04, 0x0f
        /*0046*/ 	.short	(.L_22 - .L_21)


	//   ....[0]....
	.align		4
.L_21:
        /*0048*/ 	.word	index@(vprintf)


	//----- nvinfo : EIATTR_MERCURY_ISA_VERSION
	.align		4
.L_22:
        /*004c*/ 	.byte	0x03, 0x5f
        /*004e*/ 	.short	0x0101


	//----- nvinfo : EIATTR_COOP_GROUP_MASK_REGIDS
	.align		4
        /*0050*/ 	.byte	0x04, 0x29
        /*0052*/ 	.short	(.L_24 - .L_23)


	//   ....[0]....
.L_23:
        /*0054*/ 	.word	0xffffffff


	//   ....[1]....
        /*0058*/ 	.word	0xffffffff


	//   ....[2]....
        /*005c*/ 	.word	0xffffffff


	//   ....[3]....
        /*0060*/ 	.word	0xffffffff


	//   ....[4]....
        /*0064*/ 	.word	0xffffffff


	//   ....[5]....
        /*0068*/ 	.word	0xffffffff


	//   ....[6]....
        /*006c*/ 	.word	0xffffffff


	//   ....[7]....
        /*0070*/ 	.word	0xffffffff


	//   ....[8]....
        /*0074*/ 	.word	0xffffffff


	//   ....[9]....
        /*0078*/ 	.word	0xffffffff


	//   ....[10]....
        /*007c*/ 	.word	0x0500000f


	//   ....[11]....
        /*0080*/ 	.word	0x0500000f


	//   ....[12]....
        /*0084*/ 	.word	0x0500000f


	//   ....[13]....
        /*0088*/ 	.word	0x0500000f


	//   ....[14]....
        /*008c*/ 	.word	0x0500000f


	//----- nvinfo : EIATTR_COOP_GROUP_INSTR_OFFSETS
	.align		4
.L_24:
        /*0090*/ 	.byte	0x04, 0x28
        /*0092*/ 	.short	(.L_26 - .L_25)


	//   ....[0]....
.L_25:
        /*0094*/ 	.word	0x00000230


	//   ....[1]....
        /*0098*/ 	.word	0x00000250


	//   ....[2]....
        /*009c*/ 	.word	0x00000270


	//   ....[3]....
        /*00a0*/ 	.word	0x00000290


	//   ....[4]....
        /*00a4*/ 	.word	0x000002b0


	//   ....[5]....
        /*00a8*/ 	.word	0x00000410


	//   ....[6]....
        /*00ac*/ 	.word	0x00000430


	//   ....[7]....
        /*00b0*/ 	.word	0x00000450


	//   ....[8]....
        /*00b4*/ 	.word	0x00000470


	//   ....[9]....
        /*00b8*/ 	.word	0x00000490


	//   ....[10]....
        /*00bc*/ 	.word	0x00000540


	//   ....[11]....
        /*00c0*/ 	.word	0x000005a0


	//   ....[12]....
        /*00c4*/ 	.word	0x00000600


	//   ....[13]....
        /*00c8*/ 	.word	0x00000660


	//   ....[14]....
        /*00cc*/ 	.word	0x000006c0


	//----- nvinfo : EIATTR_VRC_CTA_INIT_COUNT
	.align		4
.L_26:
        /*00d0*/ 	.byte	0x02, 0x4a
	.zero		1
	.zero		1


	//----- nvinfo : EIATTR_SYSCALL_OFFSETS
	.align		4
        /*00d4*/ 	.byte	0x04, 0x46
        /*00d6*/ 	.short	(.L_28 - .L_27)


	//   ....[0]....
.L_27:
        /*00d8*/ 	.word	0x00000200


	//----- nvinfo : EIATTR_EXIT_INSTR_OFFSETS
	.align		4
.L_28:
        /*00dc*/ 	.byte	0x04, 0x1c
        /*00de*/ 	.short	(.L_30 - .L_29)


	//   ....[0]....
.L_29:
        /*00e0*/ 	.word	0x00000380


	//   ....[1]....
        /*00e4*/ 	.word	0x000004a0


	//   ....[2]....
        /*00e8*/ 	.word	0x000004e0


	//----- nvinfo : EIATTR_CRS_STACK_SIZE
	.align		4
.L_30:
        /*00ec*/ 	.byte	0x04, 0x1e
        /*00ee*/ 	.short	(.L_32 - .L_31)
.L_31:
        /*00f0*/ 	.word	0x00000000


	//----- nvinfo : EIATTR_CBANK_PARAM_SIZE
	.align		4
.L_32:
        /*00f4*/ 	.byte	0x03, 0x19
        /*00f6*/ 	.short	0x0014


	//----- nvinfo : EIATTR_PARAM_CBANK
	.align		4
        /*00f8*/ 	.byte	0x04, 0x0a
        /*00fa*/ 	.short	(.L_34 - .L_33)
	.align		4
.L_33:
        /*00fc*/ 	.word	index@(.nv.constant0._Z16device_reduce_v5PfS_i)
        /*0100*/ 	.short	0x0380
        /*0102*/ 	.short	0x0014


	//----- nvinfo : EIATTR_SW_WAR
	.align		4
.L_34:
        /*0104*/ 	.byte	0x04, 0x36
        /*0106*/ 	.short	(.L_36 - .L_35)
.L_35:
        /*0108*/ 	.word	0x00000008
.L_36:


//--------------------- .nv.info._Z10sum_kernelPfS_i --------------------------
	.section	.nv.info._Z10sum_kernelPfS_i,"",@"SHT_CUDA_INFO"
	.sectionflags	@""
	.align	4


	//----- nvinfo : EIATTR_CUDA_API_VERSION
	.align		4
        /*0000*/ 	.byte	0x04, 0x37
        /*0002*/ 	.short	(.L_38 - .L_37)
.L_37:
        /*0004*/ 	.word	0x00000082


	//----- nvinfo : EIATTR_KPARAM_INFO
	.align		4
.L_38:
        /*0008*/ 	.byte	0x04, 0x17
        /*000a*/ 	.short	(.L_40 - .L_39)
.L_39:
        /*000c*/ 	.word	0x00000000
        /*0010*/ 	.short	0x0002
        /*0012*/ 	.short	0x0010
        /*0014*/ 	.byte	0x00, 0xf0, 0x11, 0x00


	//----- nvinfo : EIATTR_KPARAM_INFO
	.align		4
.L_40:
        /*0018*/ 	.byte	0x04, 0x17
        /*001a*/ 	.short	(.L_42 - .L_41)
.L_41:
        /*001c*/ 	.word	0x00000000
        /*0020*/ 	.short	0x0001
        /*0022*/ 	.short	0x0008
        /*0024*/ 	.byte	0x00, 0xf5, 0x21, 0x00


	//----- nvinfo : EIATTR_KPARAM_INFO
	.align		4
.L_42:
        /*0028*/ 	.byte	0x04, 0x17
        /*002a*/ 	.short	(.L_44 - .L_43)
.L_43:
        /*002c*/ 	.word	0x00000000
        /*0030*/ 	.short	0x0000
        /*0032*/ 	.short	0x0000
        /*0034*/ 	.byte	0x00, 0xf5, 0x21, 0x00


	//----- nvinfo : EIATTR_SPARSE_MMA_MASK
	.align		4
.L_44:
        /*0038*/ 	.byte	0x03, 0x50
        /*003a*/ 	.short	0x0000


	//----- nvinfo : EIATTR_MAXREG_COUNT
	.align		4
        /*003c*/ 	.byte	0x03, 0x1b
        /*003e*/ 	.short	0x00ff


	//----- nvinfo : EIATTR_NUM_BARRIERS
	.align		4
        /*0040*/ 	.byte	0x02, 0x4c
        /*0042*/ 	.byte	0x01
	.zero		1


	//----- nvinfo : EIATTR_MERCURY_ISA_VERSION
	.align		4
        /*0044*/ 	.byte	0x03, 0x5f
        /*0046*/ 	.short	0x0101


	//----- nvinfo : EIATTR_COOP_GROUP_MASK_REGIDS
	.align		4
        /*0048*/ 	.byte	0x04, 0x29
        /*004a*/ 	.short	(.L_46 - .L_45)


	//   ....[0]....
.L_45:
        /*004c*/ 	.word	0xffffffff


	//   ....[1]....
        /*0050*/ 	.word	0xffffffff


	//   ....[2]....
        /*0054*/ 	.word	0xffffffff


	//   ....[3]....
        /*0058*/ 	.word	0xffffffff


	//   ....[4]....
        /*005c*/ 	.word	0xffffffff


	//   ....[5]....
        /*0060*/ 	.word	0xffffffff


	//   ....[6]....
        /*0064*/ 	.word	0xffffffff


	//   ....[7]....
        /*0068*/ 	.word	0xffffffff


	//   ....[8]....
        /*006c*/ 	.word	0xffffffff


	//   ....[9]....
        /*0070*/ 	.word	0xffffffff


	//----- nvinfo : EIATTR_COOP_GROUP_INSTR_OFFSETS
	.align		4
.L_46:
        /*0074*/ 	.byte	0x04, 0x28
        /*0076*/ 	.short	(.L_48 - .L_47)


	//   ....[0]....
.L_47:
        /*0078*/ 	.word	0x000000d0


	//   ....[1]....
        /*007c*/ 	.word	0x000000f0


	//   ....[2]....
        /*0080*/ 	.word	0x00000120


	//   ....[3]....
        /*0084*/ 	.word	0x00000190


	//   ....[4]....
        /*0088*/ 	.word	0x000001d0


	//   ....[5]....
        /*008c*/ 	.word	0x000002a0


	//   ....[6]....
        /*0090*/ 	.word	0x000002c0


	//   ....[7]....
        /*0094*/ 	.word	0x000002e0


	//   ....[8]....
        /*0098*/ 	.word	0x00000300


	//   ....[9]....
        /*009c*/ 	.word	0x00000320


	//----- nvinfo : EIATTR_VRC_CTA_INIT_COUNT
	.align		4
.L_48:
        /*00a0*/ 	.byte	0x02, 0x4a
	.zero		1
	.zero		1


	//----- nvinfo : EIATTR_EXIT_INSTR_OFFSETS
	.align		4
        /*00a4*/ 	.byte	0x04, 0x1c
        /*00a6*/ 	.short	(.L_50 - .L_49)


	//   ....[0]....
.L_49:
        /*00a8*/ 	.word	0x00000210


	//   ....[1]....
        /*00ac*/ 	.word	0x00000330


	//   ....[2]....
        /*00b0*/ 	.word	0x00000370


	//----- nvinfo : EIATTR_CBANK_PARAM_SIZE
	.align		4
.L_50:
        /*00b4*/ 	.byte	0x03, 0x19
        /*00b6*/ 	.short	0x0014


	//----- nvinfo : EIATTR_PARAM_CBANK
	.align		4
        /*00b8*/ 	.byte	0x04, 0x0a
        /*00ba*/ 	.short	(.L_52 - .L_51)
	.align		4
.L_51:
        /*00bc*/ 	.word	index@(.nv.constant0._Z10sum_kernelPfS_i)
        /*00c0*/ 	.short	0x0380
        /*00c2*/ 	.short	0x0014


	//----- nvinfo : EIATTR_SW_WAR
	.align		4
.L_52:
        /*00c4*/ 	.byte	0x04, 0x36
        /*00c6*/ 	.short	(.L_54 - .L_53)
.L_53:
        /*00c8*/ 	.word	0x00000008
.L_54:


//--------------------- .nv.callgraph             --------------------------
	.section	.nv.callgraph,"",@"SHT_CUDA_CALLGRAPH"
	.align	4
	.sectionentsize	8
	.align		4
        /*0000*/ 	.word	0x00000000
	.align		4
        /*0004*/ 	.word	0xffffffff
	.align		4
        /*0008*/ 	.word	index@(_Z16device_reduce_v5PfS_i)
	.align		4
        /*000c*/ 	.word	index@(vprintf)
	.align		4
        /*0010*/ 	.word	0x00000000
	.align		4
        /*0014*/ 	.word	0xfffffffe
	.align		4
        /*0018*/ 	.word	0x00000000
	.align		4
        /*001c*/ 	.word	0xfffffffd
	.align		4
        /*0020*/ 	.word	0x00000000
	.align		4
        /*0024*/ 	.word	0xfffffffc


//--------------------- .nv.constant4             --------------------------
	.section	.nv.constant4,"a",@progbits
	.align	8
	.align		8
.nv.constant4:
        /*0000*/ 	.dword	vprintf
	.align		8
        /*0008*/ 	.dword	$str


//--------------------- .text._Z16device_reduce_v5PfS_i --------------------------
	.section	.text._Z16device_reduce_v5PfS_i,"ax",@progbits
	.align	128
        .global         _Z16device_reduce_v5PfS_i
        .type           _Z16device_reduce_v5PfS_i,@function
        .size           _Z16device_reduce_v5PfS_i,(.L_x_10 - _Z16device_reduce_v5PfS_i)
        .other          _Z16device_reduce_v5PfS_i,@"STO_CUDA_ENTRY STV_DEFAULT"
_Z16device_reduce_v5PfS_i:
.text._Z16device_reduce_v5PfS_i:
[----:B------:R-:W0:Y:S01]  /*0000*/  LDC R1, c[0x0][0x37c] ;  /* 0x0000df00ff017b82 */ /* 0x000e220000000800 */
[----:B------:R-:W1:Y:S01]  /*0010*/  S2R R0, SR_CTAID.X ;  /* 0x0000000000007919 */ /* 0x000e620000002500 */
[----:B------:R-:W2:Y:S01]  /*0020*/  LDCU UR5, c[0x0][0x2fc] ;  /* 0x00005f80ff0577ac */ /* 0x000ea20008000800 */
[----:B0-----:R-:W-:Y:S01]  /*0030*/  IADD3 R1, PT, PT, R1, -0x10, RZ ;  /* 0xfffffff001017810 */ /* 0x001fe20007ffe0ff */
[----:B------:R-:W1:Y:S01]  /*0040*/  S2R R17, SR_TID.X ;  /* 0x0000000000117919 */ /* 0x000e620000002100 */
[----:B------:R-:W1:Y:S01]  /*0050*/  LDCU UR38, c[0x0][0x360] ;  /* 0x00006c00ff2677ac */ /* 0x000e620008000800 */
[----:B------:R-:W0:Y:S01]  /*0060*/  LDCU UR4, c[0x0][0x390] ;  /* 0x00007200ff0477ac */ /* 0x000e220008000800 */
[----:B------:R-:W3:Y:S01]  /*0070*/  LDCU.64 UR36, c[0x0][0x358] ;  /* 0x00006b00ff2477ac */ /* 0x000ee20008000a00 */
[----:B------:R-:W-:Y:S01]  /*0080*/  IMAD.MOV.U32 R16, RZ, RZ, RZ ;  /* 0x000000ffff107224 */ /* 0x000fe200078e00ff */
[----:B------:R-:W4:Y:S01]  /*0090*/  LDCU.64 UR6, c[0x4][0x8] ;  /* 0x01000100ff0677ac */ /* 0x000f220008000a00 */
[----:B-1----:R-:W-:-:S05]  /*00a0*/  IMAD R0, R0, UR38, R17 ;  /* 0x0000002600007c24 */ /* 0x002fca000f8e0211 */
[----:B------:R-:W-:-:S04]  /*00b0*/  SHF.L.U32 R0, R0, 0x2, RZ ;  /* 0x0000000200007819 */ /* 0x000fc800000006ff */
[----:B0-----:R-:W-:-:S13]  /*00c0*/  ISETP.GE.AND P0, PT, R0, UR4, PT ;  /* 0x0000000400007c0c */ /* 0x001fda000bf06270 */
[----:B------:R-:W0:Y:S02]  /*00d0*/  @!P0 LDC.64 R4, c[0x0][0x380] ;  /* 0x0000e000ff048b82 */ /* 0x000e240000000a00 */
[----:B0-----:R-:W-:-:S06]  /*00e0*/  @!P0 IMAD.WIDE R4, R0, 0x4, R4 ;  /* 0x0000000400048825 */ /* 0x001fcc00078e0204 */
[----:B---3--:R-:W3:Y:S01]  /*00f0*/  @!P0 LDG.E.128 R4, desc[UR36][R4.64] ;  /* 0x0000002404048981 */ /* 0x008ee2000c1e1d00 */
[----:B------:R-:W0:Y:S03]  /*0100*/  LDCU UR4, c[0x0][0x2f8] ;  /* 0x00005f00ff0477ac */ /* 0x000e260008000800 */
[----:B------:R1:W-:Y:S01]  /*0110*/  STL [R1], R0 ;  /* 0x0000000001007387 */ /* 0x0003e20000100800 */
[----:B---3--:R-:W-:Y:S01]  /*0120*/  @!P0 FADD R2, RZ, R4 ;  /* 0x00000004ff028221 */ /* 0x008fe20000000000 */
[----:B----4-:R-:W-:-:S03]  /*0130*/  MOV R4, UR6 ;  /* 0x0000000600047c02 */ /* 0x010fc60008000f00 */
[----:B------:R-:W-:Y:S01]  /*0140*/  @!P0 FADD R3, R5, R2 ;  /* 0x0000000205038221 */ /* 0x000fe20000000000 */
[----:B------:R-:W-:Y:S01]  /*0150*/  IMAD.U32 R5, RZ, RZ, UR7 ;  /* 0x00000007ff057e24 */ /* 0x000fe2000f8e00ff */
[----:B------:R-:W-:Y:S02]  /*0160*/  LOP3.LUT R2, R17, 0x1f, RZ, 0xc0, !PT ;  /* 0x0000001f11027812 */ /* 0x000fe400078ec0ff */
[----:B------:R-:W-:Y:S01]  /*0170*/  @!P0 FADD R6, R6, R3 ;  /* 0x0000000306068221 */ /* 0x000fe20000000000 */
[----:B------:R-:W-:-:S03]  /*0180*/  MOV R3, 0x0 ;  /* 0x0000000000037802 */ /* 0x000fc60000000f00 */
[----:B------:R-:W-:Y:S01]  /*0190*/  @!P0 FADD R16, R7, R6 ;  /* 0x0000000607108221 */ /* 0x000fe20000000000 */
[----:B------:R1:W3:Y:S01]  /*01a0*/  LDC.64 R10, c[0x4][R3] ;  /* 0x01000000030a7b82 */ /* 0x0002e20000000a00 */
[----:B0-----:R-:W-:Y:S02]  /*01b0*/  IADD3 R6, P0, PT, R1, UR4, RZ ;  /* 0x0000000401067c10 */ /* 0x001fe4000ff1e0ff */
[----:B------:R-:W0:Y:S02]  /*01c0*/  F2F.F64.F32 R8, R16 ;  /* 0x0000001000087310 */ /* 0x000e240000201800 */
[----:B--2---:R-:W-:Y:S01]  /*01d0*/  IADD3.X R7, PT, PT, RZ, UR5, RZ, P0, !PT ;  /* 0x00000005ff077c10 */ /* 0x004fe200087fe4ff */
[----:B0-----:R1:W-:Y:S08]  /*01e0*/  STL.64 [R1+0x8], R8 ;  /* 0x0000080801007387 */ /* 0x0013f00000100a00 */
[----:B------:R-:W-:-:S07]  /*01f0*/  LEPC R20, `(.L_x_0) ;  /* 0x000000001014794e */ /* 0x000fce0000000000 */
[----:B-1-3--:R-:W-:Y:S05]  /*0200*/  CALL.ABS.NOINC R10 ;  /* 0x000000000a007343 */ /* 0x00afea0003c00000 */
.L_x_0:
[----:B------:R-:W-:-:S03]  /*0210*/  UMOV UR4, 0xffffffff ;  /* 0xffffffff00047882 */ /* 0x000fc60000000000 */
[----:B------:R-:W-:Y:S05]  /*0220*/  BRA.DIV UR4, `(.L_x_1) ;  /* 0x0000000204b07947 */ /* 0x000fea000b800000 */
[----:B------:R-:W0:Y:S02]  /*0230*/  SHFL.DOWN PT, R14, R16, 0x10, 0x1f ;  /* 0x0a001f00100e7f89 */ /* 0x000e2400000e0000 */
[----:B0-----:R-:W-:-:S05]  /*0240*/  FADD R0, R14, R16 ;  /* 0x000000100e007221 */ /* 0x001fca0000000000 */
[----:B------:R-:W0:Y:S02]  /*0250*/  SHFL.DOWN PT, R14, R0, 0x8, 0x1f ;  /* 0x09001f00000e7f89 */ /* 0x000e2400000e0000 */
[----:B0-----:R-:W-:-:S05]  /*0260*/  FADD R3, R0, R14 ;  /* 0x0000000e00037221 */ /* 0x001fca0000000000 */
[----:B------:R-:W0:Y:S02]  /*0270*/  SHFL.DOWN PT, R14, R3, 0x4, 0x1f ;  /* 0x08801f00030e7f89 */ /* 0x000e2400000e0000 */
[----:B0-----:R-:W-:-:S05]  /*0280*/  FADD R4, R3, R14 ;  /* 0x0000000e03047221 */ /* 0x001fca0000000000 */
[----:B------:R-:W0:Y:S02]  /*0290*/  SHFL.DOWN PT, R14, R4, 0x2, 0x1f ;  /* 0x08401f00040e7f89 */ /* 0x000e2400000e0000 */
[----:B0-----:R-:W-:-:S05]  /*02a0*/  FADD R5, R4, R14 ;  /* 0x0000000e04057221 */ /* 0x001fca0000000000 */
[----:B------:R0:W1:Y:S02]  /*02b0*/  SHFL.DOWN PT, R14, R5, 0x1, 0x1f ;  /* 0x08201f00050e7f89 */ /* 0x00006400000e0000 */
.L_x_7:
[----:B------:R-:W-:Y:S01]  /*02c0*/  ISETP.NE.AND P0, PT, R2, RZ, PT ;  /* 0x000000ff0200720c */ /* 0x000fe20003f05270 */
[----:B01----:R-:W-:Y:S01]  /*02d0*/  FADD R5, R5, R14 ;  /* 0x0000000e05057221 */ /* 0x003fe20000000000 */
[----:B------:R-:W-:Y:S05]  /*02e0*/  WARPSYNC.ALL ;  /* 0x0000000000007948 */ /* 0x000fea0003800000 */
[----:B------:R-:W-:-:S06]  /*02f0*/  ISETP.GT.U32.AND P1, PT, R17, 0x1f, PT ;  /* 0x0000001f1100780c */ /* 0x000fcc0003f24070 */
[----:B------:R-:W0:Y:S01]  /*0300*/  @!P0 S2R R4, SR_CgaCtaId ;  /* 0x0000000000048919 */ /* 0x000e220000008800 */
[----:B------:R-:W-:Y:S02]  /*0310*/  @!P0 MOV R3, 0x400 ;  /* 0x0000040000038802 */ /* 0x000fe40000000f00 */
[----:B------:R-:W-:-:S04]  /*0320*/  @!P0 SHF.R.U32.HI R0, RZ, 0x3, R17 ;  /* 0x00000003ff008819 */ /* 0x000fc80000011611 */
[----:B------:R-:W-:Y:S02]  /*0330*/  @!P0 LOP3.LUT R0, R0, 0x7c, RZ, 0xc0, !PT ;  /* 0x0000007c00008812 */ /* 0x000fe400078ec0ff */
[----:B0-----:R-:W-:-:S05]  /*0340*/  @!P0 LEA R3, R4, R3, 0x18 ;  /* 0x0000000304038211 */ /* 0x001fca00078ec0ff */
[----:B------:R-:W-:-:S05]  /*0350*/  @!P0 IMAD.IADD R0, R0, 0x1, R3 ;  /* 0x0000000100008824 */ /* 0x000fca00078e0203 */
[----:B------:R0:W-:Y:S01]  /*0360*/  @!P0 STS [R0], R5 ;  /* 0x0000000500008388 */ /* 0x0001e20000000800 */
[----:B------:R-:W-:Y:S06]  /*0370*/  BAR.SYNC.DEFER_BLOCKING 0x0 ;  /* 0x0000000000007b1d */ /* 0x000fec0000010000 */
[----:B------:R-:W-:Y:S05]  /*0380*/  @P1 EXIT ;  /* 0x000000000000194d */ /* 0x000fea0003800000 */
[----:B------:R-:W-:-:S06]  /*0390*/  USHF.R.U32.HI UR4, URZ, 0x5, UR38 ;  /* 0x00000005ff047899 */ /* 0x000fcc0008011626 */
[----:B------:R-:W-:-:S13]  /*03a0*/  ISETP.GE.U32.AND P1, PT, R2, UR4, PT ;  /* 0x0000000402007c0c */ /* 0x000fda000bf26070 */
[----:B------:R-:W1:Y:S01]  /*03b0*/  @!P1 S2R R3, SR_CgaCtaId ;  /* 0x0000000000039919 */ /* 0x000e620000008800 */
[----:B0-----:R-:W-:-:S04]  /*03c0*/  @!P1 MOV R0, 0x400 ;  /* 0x0000040000009802 */ /* 0x001fc80000000f00 */
[----:B-1----:R-:W-:Y:S01]  /*03d0*/  @!P1 LEA R3, R3, R0, 0x18 ;  /* 0x0000000003039211 */ /* 0x002fe200078ec0ff */
[----:B------:R-:W-:-:S03]  /*03e0*/  HFMA2 R0, -RZ, RZ, 0, 0 ;  /* 0x00000000ff007431 */ /* 0x000fc600000001ff */
[----:B------:R-:W-:-:S05]  /*03f0*/  @!P1 LEA R2, R2, R3, 0x2 ;  /* 0x0000000302029211 */ /* 0x000fca00078e10ff */
[----:B------:R-:W0:Y:S04]  /*0400*/  @!P1 LDS R0, [R2] ;  /* 0x0000000002009984 */ /* 0x000e280000000800 */
[----:B0-----:R-:W0:Y:S02]  /*0410*/  SHFL.DOWN PT, R3, R0, 0x10, 0x1f ;  /* 0x0a001f0000037f89 */ /* 0x001e2400000e0000 */
[----:B0-----:R-:W-:-:S05]  /*0420*/  FADD R3, R3, R0 ;  /* 0x0000000003037221 */ /* 0x001fca0000000000 */
[----:B------:R-:W0:Y:S02]  /*0430*/  SHFL.DOWN PT, R4, R3, 0x8, 0x1f ;  /* 0x09001f0003047f89 */ /* 0x000e2400000e0000 */
[----:B0-----:R-:W-:-:S05]  /*0440*/  FADD R4, R3, R4 ;  /* 0x0000000403047221 */ /* 0x001fca0000000000 */
[----:B------:R-:W0:Y:S02]  /*0450*/  SHFL.DOWN PT, R5, R4, 0x4, 0x1f ;  /* 0x08801f0004057f89 */ /* 0x000e2400000e0000 */
[----:B0-----:R-:W-:-:S05]  /*0460*/  FADD R5, R4, R5 ;  /* 0x0000000504057221 */ /* 0x001fca0000000000 */
[----:B------:R-:W0:Y:S02]  /*0470*/  SHFL.DOWN PT, R6, R5, 0x2, 0x1f ;  /* 0x08401f0005067f89 */ /* 0x000e2400000e0000 */
[----:B0-----:R-:W-:-:S05]  /*0480*/  FADD R6, R5, R6 ;  /* 0x0000000605067221 */ /* 0x001fca0000000000 */
[----:B------:R0:W1:Y:S01]  /*0490*/  SHFL.DOWN PT, R7, R6, 0x1, 0x1f ;  /* 0x08201f0006077f89 */ /* 0x00006200000e0000 */
[----:B------:R-:W-:Y:S05]  /*04a0*/  @P0 EXIT ;  /* 0x000000000000094d */ /* 0x000fea0003800000 */
[----:B------:R-:W2:Y:S01]  /*04b0*/  LDC.64 R2, c[0x0][0x388] ;  /* 0x0000e200ff027b82 */ /* 0x000ea20000000a00 */
[----:B-1----:R-:W-:-:S05]  /*04c0*/  FADD R7, R6, R7 ;  /* 0x0000000706077221 */ /* 0x002fca0000000000 */
[----:B--2---:R-:W-:Y:S01]  /*04d0*/  REDG.E.ADD.F32.FTZ.RN.STRONG.GPU desc[UR36][R2.64], R7 ;  /* 0x00000007020079a6 */ /* 0x004fe2000c12f324 */
[----:B------:R-:W-:Y:S05]  /*04e0*/  EXIT ;  /* 0x000000000000794d */ /* 0x000fea0003800000 */
.L_x_1:
[----:B------:R-:W-:Y:S02]  /*04f0*/  HFMA2 R11, -RZ, RZ, 0, 1.847743988037109375e-06 ;  /* 0x0000001fff0b7431 */ /* 0x000fe400000001ff */
[----:B------:R-:W-:Y:S01]  /*0500*/  IMAD.MOV.U32 R13, RZ, RZ, R16 ;  /* 0x000000ffff0d7224 */ /* 0x000fe200078e0010 */
[----:B------:R-:W-:Y:S01]  /*0510*/  MOV R12, 0x10 ;  /* 0x00000010000c7802 */ /* 0x000fe20000000f00 */
[----:B------:R-:W-:-:S07]  /*0520*/  IMAD.MOV.U32 R15, RZ, RZ, -0x1 ;  /* 0xffffffffff0f7424 */ /* 0x000fce00078e00ff */
[----:B------:R-:W-:Y:S05]  /*0530*/  WARPSYNC.COLLECTIVE R15, `(.L_x_2) ;  /* 0x000000000f087348 */ /* 0x000fea0003c00000 */
[----:B------:R0:W1:Y:S02]  /*0540*/  SHFL.DOWN P6, R14, R13, R12, R11 ;  /* 0x0800000c0d0e7389 */ /* 0x00006400000c000b */
[----:B01----:R-:W-:Y:S05]  /*0550*/  ENDCOLLECTIVE ;  /* 0x000000000000791b */ /* 0x003fea0003800000 */
.L_x_2:
[----:B------:R-:W-:Y:S02]  /*0560*/  HFMA2 R12, -RZ, RZ, 0, 4.76837158203125e-07 ;  /* 0x00000008ff0c7431 */ /* 0x000fe400000001ff */
[----:B------:R-:W-:-:S05]  /*0570*/  FADD R0, R14, R16 ;  /* 0x000000100e007221 */ /* 0x000fca0000000000 */
[----:B------:R-:W-:-:S07]  /*0580*/  MOV R13, R0 ;  /* 0x00000000000d7202 */ /* 0x000fce0000000f00 */
[----:B------:R-:W-:Y:S05]  /*0590*/  WARPSYNC.COLLECTIVE R15, `(.L_x_3) ;  /* 0x000000000f087348 */ /* 0x000fea0003c00000 */
[----:B------:R0:W1:Y:S02]  /*05a0*/  SHFL.DOWN P6, R14, R13, R12, R11 ;  /* 0x0800000c0d0e7389 */ /* 0x00006400000c000b */
[----:B01----:R-:W-:Y:S05]  /*05b0*/  ENDCOLLECTIVE ;  /* 0x000000000000791b */ /* 0x003fea0003800000 */
.L_x_3:
[----:B------:R-:W-:Y:S01]  /*05c0*/  MOV R12, 0x4 ;  /* 0x00000004000c7802 */ /* 0x000fe20000000f00 */
[----:B------:R-:W-:-:S04]  /*05d0*/  FADD R3, R0, R14 ;  /* 0x0000000e00037221 */ /* 0x000fc80000000000 */
[----:B------:R-:W-:-:S07]  /*05e0*/  IMAD.MOV.U32 R13, RZ, RZ, R3 ;  /* 0x000000ffff0d7224 */ /* 0x000fce00078e0003 */
[----:B------:R-:W-:Y:S05]  /*05f0*/  WARPSYNC.COLLECTIVE R15, `(.L_x_4) ;  /* 0x000000000f087348 */ /* 0x000fea0003c00000 */
[----:B------:R0:W1:Y:S02]  /*0600*/  SHFL.DOWN P6, R14, R13, R12, R11 ;  /* 0x0800000c0d0e7389 */ /* 0x00006400000c000b */
[----:B01----:R-:W-:Y:S05]  /*0610*/  ENDCOLLECTIVE ;  /* 0x000000000000791b */ /* 0x003fea0003800000 */
.L_x_4:
[----:B------:R-:W-:Y:S02]  /*0620*/  IMAD.MOV.U32 R12, RZ, RZ, 0x2 ;  /* 0x00000002ff0c7424 */ /* 0x000fe400078e00ff */
[----:B------:R-:W-:-:S05]  /*0630*/  FADD R4, R3, R14 ;  /* 0x0000000e03047221 */ /* 0x000fca0000000000 */
[----:B------:R-:W-:-:S07]  /*0640*/  MOV R13, R4 ;  /* 0x00000004000d7202 */ /* 0x000fce0000000f00 */
[----:B------:R-:W-:Y:S05]  /*0650*/  WARPSYNC.COLLECTIVE R15, `(.L_x_5) ;  /* 0x000000000f087348 */ /* 0x000fea0003c00000 */
[----:B------:R0:W1:Y:S02]  /*0660*/  SHFL.DOWN P6, R14, R13, R12, R11 ;  /* 0x0800000c0d0e7389 */ /* 0x00006400000c000b */
[----:B01----:R-:W-:Y:S05]  /*0670*/  ENDCOLLECTIVE ;  /* 0x000000000000791b */ /* 0x003fea0003800000 */
.L_x_5:
[----:B------:R-:W-:Y:S02]  /*0680*/  HFMA2 R12, -RZ, RZ, 0, 5.9604644775390625e-08 ;  /* 0x00000001ff0c7431 */ /* 0x000fe400000001ff */
[----:B------:R-:W-:-:S05]  /*0690*/  FADD R5, R4, R14 ;  /* 0x0000000e04057221 */ /* 0x000fca0000000000 */
[----:B------:R-:W-:-:S07]  /*06a0*/  MOV R13, R5 ;  /* 0x00000005000d7202 */ /* 0x000fce0000000f00 */
[----:B------:R-:W-:Y:S05]  /*06b0*/  WARPSYNC.COLLECTIVE R15, `(.L_x_6) ;  /* 0x000000000f087348 */ /* 0x000fea0003c00000 */
[----:B------:R0:W1:Y:S02]  /*06c0*/  SHFL.DOWN P6, R14, R13, R12, R11 ;  /* 0x0800000c0d0e7389 */ /* 0x00006400000c000b */
[----:B01----:R-:W-:Y:S05]  /*06d0*/  ENDCOLLECTIVE ;  /* 0x000000000000791b */ /* 0x003fea0003800000 */
.L_x_6:
[----:B------:R-:W-:Y:S05]  /*06e0*/  BRA `(.L_x_7) ;  /* 0xfffffff800f47947 */ /* 0x000fea000383ffff */
.L_x_8:
[----:B------:R-:W-:-:S00]  /*06f0*/  BRA `(.L_x_8) ;  /* 0xfffffffc00fc7947 */ /* 0x000fc0000383ffff */
[----:B------:R-:W-:-:S00]  /*0700*/  NOP ;  /* 0x0000000000007918 */ /* 0x000fc00000000000 */
[----:B------:R-:W-:-:S00]  /*0710*/  NOP ;  /* 0x0000000000007918 */ /* 0x000fc00000000000 */
[----:B------:R-:W-:-:S00]  /*0720*/  NOP ;  /* 0x0000000000007918 */ /* 0x000fc00000000000 */
[----:B------:R-:W-:-:S00]  /*0730*/  NOP ;  /* 0x0000000000007918 */ /* 0x000fc00000000000 */
[----:B------:R-:W-:-:S00]  /*0740*/  NOP ;  /* 0x0000000000007918 */ /* 0x000fc00000000000 */
[----:B------:R-:W-:-:S00]  /*0750*/  NOP ;  /* 0x0000000000007918 */ /* 0x000fc00000000000 */
[----:B------:R-:W-:-:S00]  /*0760*/  NOP ;  /* 0x0000000000007918 */ /* 0x000fc00000000000 */
[----:B------:R-:W-:-:S00]  /*0770*/  NOP ;  /* 0x0000000000007918 */ /* 0x000fc00000000000 */
.L_x_10:


//--------------------- .text._Z10sum_kernelPfS_i --------------------------
	.section	.text._Z10sum_kernelPfS_i,"ax",@progbits
	.align	128
        .global         _Z10sum_kernelPfS_i
        .type           _Z10sum_kernelPfS_i,@function
        .size           _Z10sum_kernelPfS_i,(.L_x_11 - _Z10sum_kernelPfS_i)
        .other          _Z10sum_kernelPfS_i,@"STO_CUDA_ENTRY STV_DEFAULT"
_Z10sum_kernelPfS_i:
.text._Z10sum_kernelPfS_i:
[----:B------:R-:W-:Y:S01]  /*0000*/  LDC R1, c[0x0][0x37c] ;  /* 0x0000df00ff017b82 */ /* 0x000fe20000000800 */
[----:B------:R-:W0:Y:S01]  /*0010*/  S2R R5, SR_CTAID.X ;  /* 0x0000000000057919 */ /* 0x000e220000002500 */
[----:B------:R-:W0:Y:S01]  /*0020*/  LDCU UR5, c[0x0][0x360] ;  /* 0x00006c00ff0577ac */ /* 0x000e220008000800 */
[----:B------:R-:W-:Y:S01]  /*0030*/  HFMA2 R4, -RZ, RZ, 0, 0 ;  /* 0x00000000ff047431 */ /* 0x000fe200000001ff */
[----:B------:R-:W0:Y:S01]  /*0040*/  S2R R10, SR_TID.X ;  /* 0x00000000000a7919 */ /* 0x000e220000002100 */
[----:B------:R-:W1:Y:S01]  /*0050*/  LDCU UR4, c[0x0][0x390] ;  /* 0x00007200ff0477ac */ /* 0x000e620008000800 */
[----:B------:R-:W2:Y:S01]  /*0060*/  LDCU.64 UR6, c[0x0][0x358] ;  /* 0x00006b00ff0677ac */ /* 0x000ea20008000a00 */
[----:B0-----:R-:W-:-:S05]  /*0070*/  IMAD R5, R5, UR5, R10 ;  /* 0x0000000505057c24 */ /* 0x001fca000f8e020a */
[----:B-1----:R-:W-:-:S13]  /*0080*/  ISETP.GE.AND P0, PT, R5, UR4, PT ;  /* 0x0000000405007c0c */ /* 0x002fda000bf06270 */
[----:B------:R-:W0:Y:S02]  /*0090*/  @!P0 LDC.64 R2, c[0x0][0x380] ;  /* 0x0000e000ff028b82 */ /* 0x000e240000000a00 */
[----:B0-----:R-:W-:-:S05]  /*00a0*/  @!P0 IMAD.WIDE R2, R5, 0x4, R2 ;  /* 0x0000000405028825 */ /* 0x001fca00078e0202 */
[----:B--2---:R-:W2:Y:S01]  /*00b0*/  @!P0 LDG.E R4, desc[UR6][R2.64] ;  /* 0x0000000602048981 */ /* 0x004ea2000c1e1900 */
[----:B------:R-:W-:-:S03]  /*00c0*/  ISETP.GT.U32.AND P1, PT, R10, 0x1f, PT ;  /* 0x0000001f0a00780c */ /* 0x000fc60003f24070 */
[----:B--2---:R-:W0:Y:S02]  /*00d0*/  SHFL.DOWN PT, R5, R4, 0x10, 0x1f ;  /* 0x0a001f0004057f89 */ /* 0x004e2400000e0000 */
[----:B0-----:R-:W-:-:S05]  /*00e0*/  FADD R5, R5, R4 ;  /* 0x0000000405057221 */ /* 0x001fca0000000000 */
[----:B------:R-:W0:Y:S02]  /*00f0*/  SHFL.DOWN PT, R0, R5, 0x8, 0x1f ;  /* 0x09001f0005007f89 */ /* 0x000e2400000e0000 */
[----:B0-----:R-:W-:Y:S01]  /*0100*/  FADD R6, R5, R0 ;  /* 0x0000000005067221 */ /* 0x001fe20000000000 */
[----:B------:R-:W-:-:S04]  /*0110*/  LOP3.LUT R0, R10, 0x1f, RZ, 0xc0, !PT ;  /* 0x0000001f0a007812 */ /* 0x000fc800078ec0ff */
[----:B------:R-:W0:Y:S01]  /*0120*/  SHFL.DOWN PT, R7, R6, 0x4, 0x1f ;  /* 0x08801f0006077f89 */ /* 0x000e2200000e0000 */
[----:B------:R-:W-:-:S13]  /*0130*/  ISETP.NE.AND P0, PT, R0, RZ, PT ;  /* 0x000000ff0000720c */ /* 0x000fda0003f05270 */
[----:B------:R-:W1:Y:S01]  /*0140*/  @!P0 S2R R9, SR_CgaCtaId ;  /* 0x0000000000098919 */ /* 0x000e620000008800 */
[----:B------:R-:W-:Y:S02]  /*0150*/  @!P0 MOV R4, 0x400 ;  /* 0x0000040000048802 */ /* 0x000fe40000000f00 */
[----:B------:R-:W-:-:S04]  /*0160*/  @!P0 SHF.R.U32.HI R2, RZ, 0x3, R10 ;  /* 0x00000003ff028819 */ /* 0x000fc8000001160a */
[----:B------:R-:W-:Y:S01]  /*0170*/  @!P0 LOP3.LUT R2, R2, 0x7c, RZ, 0xc0, !PT ;  /* 0x0000007c02028812 */ /* 0x000fe200078ec0ff */
[----:B0-----:R-:W-:-:S05]  /*0180*/  FADD R7, R6, R7 ;  /* 0x0000000706077221 */ /* 0x001fca0000000000 */
[----:B------:R-:W0:Y:S01]  /*0190*/  SHFL.DOWN PT, R8, R7, 0x2, 0x1f ;  /* 0x08401f0007087f89 */ /* 0x000e2200000e0000 */
[----:B-1----:R-:W-:-:S04]  /*01a0*/  @!P0 LEA R5, R9, R4, 0x18 ;  /* 0x0000000409058211 */ /* 0x002fc800078ec0ff */
[----:B------:R-:W-:Y:S01]  /*01b0*/  @!P0 IADD3 R2, PT, PT, R2, R5, RZ ;  /* 0x0000000502028210 */ /* 0x000fe20007ffe0ff */
[----:B0-----:R-:W-:-:S05]  /*01c0*/  FADD R8, R7, R8 ;  /* 0x0000000807087221 */ /* 0x001fca0000000000 */
[----:B------:R-:W0:Y:S02]  /*01d0*/  SHFL.DOWN PT, R3, R8, 0x1, 0x1f ;  /* 0x08201f0008037f89 */ /* 0x000e2400000e0000 */
[----:B0-----:R-:W-:-:S05]  /*01e0*/  FADD R3, R8, R3 ;  /* 0x0000000308037221 */ /* 0x001fca0000000000 */
[----:B------:R0:W-:Y:S01]  /*01f0*/  @!P0 STS [R2], R3 ;  /* 0x0000000302008388 */ /* 0x0001e20000000800 */
[----:B------:R-:W-:Y:S06]  /*0200*/  BAR.SYNC.DEFER_BLOCKING 0x0 ;  /* 0x0000000000007b1d */ /* 0x000fec0000010000 */
[----:B------:R-:W-:Y:S05]  /*0210*/  @P1 EXIT ;  /* 0x000000000000194d */ /* 0x000fea0003800000 */
[----:B------:R-:W-:-:S06]  /*0220*/  USHF.R.U32.HI UR4, URZ, 0x5, UR5 ;  /* 0x00000005ff047899 */ /* 0x000fcc0008011605 */
[----:B------:R-:W-:-:S13]  /*0230*/  ISETP.GE.U32.AND P1, PT, R0, UR4, PT ;  /* 0x0000000400007c0c */ /* 0x000fda000bf26070 */
[----:B0-----:R-:W0:Y:S01]  /*0240*/  @!P1 S2R R3, SR_CgaCtaId ;  /* 0x0000000000039919 */ /* 0x001e220000008800 */
[----:B------:R-:W-:-:S04]  /*0250*/  @!P1 MOV R2, 0x400 ;  /* 0x0000040000029802 */ /* 0x000fc80000000f00 */
[----:B0-----:R-:W-:Y:S02]  /*0260*/  @!P1 LEA R3, R3, R2, 0x18 ;  /* 0x0000000203039211 */ /* 0x001fe400078ec0ff */
[----:B------:R-:W-:Y:S02]  /*0270*/  MOV R2, RZ ;  /* 0x000000ff00027202 */ /* 0x000fe40000000f00 */
        /* <DEDUP_REMOVED lines=16> */
.L_x_9:
        /* <DEDUP_REMOVED lines=16> */
.L_x_11:


//--------------------- .nv.global.init           --------------------------
	.section	.nv.global.init,"aw",@progbits
.nv.global.init:
	.type		$str,@object
	.size		$str,(.L_0 - $str)
$str:
        /*0000*/ 	.byte	0x76, 0x61, 0x6c, 0x2d, 0x25, 0x64, 0x20, 0x3d, 0x20, 0x25, 0x66, 0x0a, 0x00
.L_0:


//--------------------- .nv.shared._Z16device_reduce_v5PfS_i --------------------------
	.section	.nv.shared._Z16device_reduce_v5PfS_i,"aw",@nobits
	.sectionflags	@""
	.align	4
.nv.shared._Z16device_reduce_v5PfS_i:
	.zero		1152


//--------------------- .nv.shared.reserved.0     --------------------------
	.section	.nv.shared.reserved.0,"aw",@nobits
	.weak		__nv_reservedSMEM_offset_0_alias
	.size		__nv_reservedSMEM_offset_0_alias, 0, 64
	.other		__nv_reservedSMEM_offset_0_alias,@"STO_CUDA_RESERVED_SHARED STV_DEFAULT"
__nv_reservedSMEM_offset_0_alias:
	.zero		0
	.zero		64


//--------------------- .nv.shared._Z10sum_kernelPfS_i --------------------------
	.section	.nv.shared._Z10sum_kernelPfS_i,"aw",@nobits
	.sectionflags	@""
	.align	4
.nv.shared._Z10sum_kernelPfS_i:
	.zero		1152


//--------------------- .nv.constant0._Z16device_reduce_v5PfS_i --------------------------
	.section	.nv.constant0._Z16device_reduce_v5PfS_i,"a",@progbits
	.sectionflags	@""
	.align	4
.nv.constant0._Z16device_reduce_v5PfS_i:
	.zero		916


//--------------------- .nv.constant0._Z10sum_kernelPfS_i --------------------------
	.section	.nv.constant0._Z10sum_kernelPfS_i,"a",@progbits
	.sectionflags	@""
	.align	4
.nv.constant0._Z10sum_kernelPfS_i:
	.zero		916


//--------------------- SYMBOLS --------------------------

	.type		.nv.reservedSmem.offset0,@object
	.size		.nv.reservedSmem.offset0,0x4
	.type		.nv.reservedSmem.cap,@object
	.size		.nv.reservedSmem.cap,0x4
	.type		vprintf,@function
